	.headerflags	@"EF_CUDA_TEXMODE_UNIFIED EF_CUDA_64BIT_ADDRESS EF_CUDA_SM86 EF_CUDA_VIRTUAL_SM(EF_CUDA_SM86)"
	.elftype	@"ET_EXEC"


//--------------------- .nv.info                  --------------------------
	.section	.nv.info,"",@"SHT_CUDA_INFO"
	.align	4


	//----- nvinfo : EIATTR_REGCOUNT
	.align		4
        /*0000*/ 	.byte	0x04, 0x2f
        /*0002*/ 	.short	(.L_2 - .L_1)
	.align		4
.L_1:
        /*0004*/ 	.word	index@(triton_red_fused__to_copy_add_mean_mul_pow_rsqrt_12)
        /*0008*/ 	.word	0x00000028


	//----- nvinfo : EIATTR_MIN_STACK_SIZE
	.align		4
.L_2:
        /*000c*/ 	.byte	0x04, 0x12
        /*000e*/ 	.short	(.L_4 - .L_3)
	.align		4
.L_3:
        /*0010*/ 	.word	index@(triton_red_fused__to_copy_add_mean_mul_pow_rsqrt_12)
        /*0014*/ 	.word	0x00000000


	//----- nvinfo : EIATTR_FRAME_SIZE
	.align		4
.L_4:
        /*0018*/ 	.byte	0x04, 0x11
        /*001a*/ 	.short	(.L_6 - .L_5)
	.align		4
.L_5:
        /*001c*/ 	.word	index@(triton_red_fused__to_copy_add_mean_mul_pow_rsqrt_12)
        /*0020*/ 	.word	0x00000000


	//----- nvinfo : EIATTR_MIN_STACK_SIZE
	.align		4
.L_6:
        /*0024*/ 	.byte	0x04, 0x12
        /*0026*/ 	.short	(.L_8 - .L_7)
	.align		4
.L_7:
        /*0028*/ 	.word	index@(triton_red_fused__to_copy_add_mean_mul_pow_rsqrt_12)
        /*002c*/ 	.word	0x00000000
.L_8:


//--------------------- .nv.info.triton_red_fused__to_copy_add_mean_mul_pow_rsqrt_12 --------------------------
	.section	.nv.info.triton_red_fused__to_copy_add_mean_mul_pow_rsqrt_12,"",@"SHT_CUDA_INFO"
	.sectionflags	@""
	.align	4


	//----- nvinfo : EIATTR_CUDA_API_VERSION
	.align		4
        /*0000*/ 	.byte	0x04, 0x37
        /*0002*/ 	.short	(.L_10 - .L_9)
.L_9:
        /*0004*/ 	.word	0x0000007c


	//----- nvinfo : EIATTR_SW2861232_WAR
	.align		4
.L_10:
        /*0008*/ 	.byte	0x01, 0x35
	.zero		2


	//----- nvinfo : EIATTR_PARAM_CBANK
	.align		4
        /*000c*/ 	.byte	0x04, 0x0a
        /*000e*/ 	.short	(.L_12 - .L_11)
	.align		4
.L_11:
        /*0010*/ 	.word	index@(.nv.constant0.triton_red_fused__to_copy_add_mean_mul_pow_rsqrt_12)
        /*0014*/ 	.short	0x0160
        /*0016*/ 	.short	0x0048


	//----- nvinfo : EIATTR_CBANK_PARAM_SIZE
	.align		4
.L_12:
        /*0018*/ 	.byte	0x03, 0x19
        /*001a*/ 	.short	0x0048


	//----- nvinfo : EIATTR_KPARAM_INFO
	.align		4
        /*001c*/ 	.byte	0x04, 0x17
        /*001e*/ 	.short	(.L_14 - .L_13)
.L_13:
        /*0020*/ 	.word	0x00000000
        /*0024*/ 	.short	0x0009
        /*0026*/ 	.short	0x0040
        /*0028*/ 	.byte	0x00, 0xf4, 0x21, 0x00


	//----- nvinfo : EIATTR_KPARAM_INFO
	.align		4
.L_14:
        /*002c*/ 	.byte	0x04, 0x17
        /*002e*/ 	.short	(.L_16 - .L_15)
.L_15:
        /*0030*/ 	.word	0x00000000
        /*0034*/ 	.short	0x0008
        /*0036*/ 	.short	0x003c
        /*0038*/ 	.byte	0x00, 0xf0, 0x11, 0x00


	//----- nvinfo : EIATTR_KPARAM_INFO
	.align		4
.L_16:
        /*003c*/ 	.byte	0x04, 0x17
        /*003e*/ 	.short	(.L_18 - .L_17)
.L_17:
        /*0040*/ 	.word	0x00000000
        /*0044*/ 	.short	0x0007
        /*0046*/ 	.short	0x0038
        /*0048*/ 	.byte	0x00, 0xf0, 0x11, 0x00


	//----- nvinfo : EIATTR_KPARAM_INFO
	.align		4
.L_18:
        /*004c*/ 	.byte	0x04, 0x17
        /*004e*/ 	.short	(.L_20 - .L_19)
.L_19:
        /*0050*/ 	.word	0x00000000
        /*0054*/ 	.short	0x0006
        /*0056*/ 	.short	0x0030
        /*0058*/ 	.byte	0x00, 0xf4, 0x21, 0x00


	//----- nvinfo : EIATTR_KPARAM_INFO
	.align		4
.L_20:
        /*005c*/ 	.byte	0x04, 0x17
        /*005e*/ 	.short	(.L_22 - .L_21)
.L_21:
        /*0060*/ 	.word	0x00000000
        /*0064*/ 	.short	0x0005
        /*0066*/ 	.short	0x0028
        /*0068*/ 	.byte	0x00, 0xf4, 0x21, 0x00


	//----- nvinfo : EIATTR_KPARAM_INFO
	.align		4
.L_22:
        /*006c*/ 	.byte	0x04, 0x17
        /*006e*/ 	.short	(.L_24 - .L_23)
.L_23:
        /*0070*/ 	.word	0x00000000
        /*0074*/ 	.short	0x0004
        /*0076*/ 	.short	0x0020
        /*0078*/ 	.byte	0x00, 0xf4, 0x21, 0x00


	//----- nvinfo : EIATTR_KPARAM_INFO
	.align		4
.L_24:
        /*007c*/ 	.byte	0x04, 0x17
        /*007e*/ 	.short	(.L_26 - .L_25)
.L_25:
        /*0080*/ 	.word	0x00000000
        /*0084*/ 	.short	0x0003
        /*0086*/ 	.short	0x0018
        /*0088*/ 	.byte	0x00, 0xf4, 0x21, 0x00


	//----- nvinfo : EIATTR_KPARAM_INFO
	.align		4
.L_26:
        /*008c*/ 	.byte	0x04, 0x17
        /*008e*/ 	.short	(.L_28 - .L_27)
.L_27:
        /*0090*/ 	.word	0x00000000
        /*0094*/ 	.short	0x0002
        /*0096*/ 	.short	0x0010
        /*0098*/ 	.byte	0x00, 0xf4, 0x21, 0x00


	//----- nvinfo : EIATTR_KPARAM_INFO
	.align		4
.L_28:
        /*009c*/ 	.byte	0x04, 0x17
        /*009e*/ 	.short	(.L_30 - .L_29)
.L_29:
        /*00a0*/ 	.word	0x00000000
        /*00a4*/ 	.short	0x0001
        /*00a6*/ 	.short	0x0008
        /*00a8*/ 	.byte	0x00, 0xf4, 0x21, 0x00


	//----- nvinfo : EIATTR_KPARAM_INFO
	.align		4
.L_30:
        /*00ac*/ 	.byte	0x04, 0x17
        /*00ae*/ 	.short	(.L_32 - .L_31)
.L_31:
        /*00b0*/ 	.word	0x00000000
        /*00b4*/ 	.short	0x0000
        /*00b6*/ 	.short	0x0000
        /*00b8*/ 	.byte	0x00, 0xf4, 0x21, 0x00


	//----- nvinfo : EIATTR_MAXREG_COUNT
	.align		4
.L_32:
        /*00bc*/ 	.byte	0x03, 0x1b
        /*00be*/ 	.short	0x0080


	//----- nvinfo : EIATTR_COOP_GROUP_MASK_REGIDS
	.align		4
        /*00c0*/ 	.byte	0x04, 0x29
        /*00c2*/ 	.short	(.L_34 - .L_33)


	//   ....[0]....
.L_33:
        /*00c4*/ 	.word	0xffffffff


	//   ....[1]....
        /*00c8*/ 	.word	0xffffffff


	//   ....[2]....
        /*00cc*/ 	.word	0xffffffff


	//----- nvinfo : EIATTR_COOP_GROUP_INSTR_OFFSETS
	.align		4
.L_34:
        /*00d0*/ 	.byte	0x04, 0x28
        /*00d2*/ 	.short	(.L_36 - .L_35)


	//   ....[0]....
.L_35:
        /*00d4*/ 	.word	0x00000a00


	//   ....[1]....
        /*00d8*/ 	.word	0x00000a20


	//   ....[2]....
        /*00dc*/ 	.word	0x00000a40


	//----- nvinfo : EIATTR_EXIT_INSTR_OFFSETS
	.align		4
.L_36:
        /*00e0*/ 	.byte	0x04, 0x1c
        /*00e2*/ 	.short	(.L_38 - .L_37)


	//   ....[0]....
.L_37:
        /*00e4*/ 	.word	0x00000e80


	//----- nvinfo : EIATTR_REQNTID
	.align		4
.L_38:
        /*00e8*/ 	.byte	0x04, 0x10
        /*00ea*/ 	.short	(.L_40 - .L_39)
.L_39:
        /*00ec*/ 	.word	0x00000200
        /*00f0*/ 	.word	0x00000001
        /*00f4*/ 	.word	0x00000001
.L_40:


//--------------------- .nv.callgraph             --------------------------
	.section	.nv.callgraph,"",@"SHT_CUDA_CALLGRAPH"
	.align	4
	.sectionentsize	8
	.align		4
        /*0000*/ 	.word	0x00000000
	.align		4
        /*0004*/ 	.word	0xffffffff
	.align		4
        /*0008*/ 	.word	0x00000000
	.align		4
        /*000c*/ 	.word	0xfffffffe
	.align		4
        /*0010*/ 	.word	0x00000000
	.align		4
        /*0014*/ 	.word	0xfffffffd
	.align		4
        /*0018*/ 	.word	0x00000000
	.align		4
        /*001c*/ 	.word	0xfffffffc


//--------------------- .nv.rel.action            --------------------------
	.section	.nv.rel.action,"",@"SHT_CUDA_RELOCINFO"
	.align	8
	.sectionentsize	8
        /*0000*/ 	.byte	0x73, 0x00, 0x00, 0x00, 0x00, 0x00, 0x00, 0x00, 0x00, 0x00, 0x00, 0x11, 0x25, 0x00, 0x05, 0x36


//--------------------- .nv.constant4             --------------------------
	.section	.nv.constant4,"a",@progbits
	.align	8
	.align		8
.nv.constant4:
        /*0000*/ 	.dword	_$_str


//--------------------- .nv.constant0.triton_red_fused__to_copy_add_mean_mul_pow_rsqrt_12 --------------------------
	.section	.nv.constant0.triton_red_fused__to_copy_add_mean_mul_pow_rsqrt_12,"a",@progbits
	.sectionflags	@""
	.align	4
.nv.constant0.triton_red_fused__to_copy_add_mean_mul_pow_rsqrt_12:
	.zero		424


//--------------------- .text.triton_red_fused__to_copy_add_mean_mul_pow_rsqrt_12 --------------------------
	.section	.text.triton_red_fused__to_copy_add_mean_mul_pow_rsqrt_12,"ax",@progbits
	.sectioninfo	@"SHI_REGISTERS=40"
	.align	128
        .global         triton_red_fused__to_copy_add_mean_mul_pow_rsqrt_12
        .type           triton_red_fused__to_copy_add_mean_mul_pow_rsqrt_12,@function
        .size           triton_red_fused__to_copy_add_mean_mul_pow_rsqrt_12,(.L_x_3 - triton_red_fused__to_copy_add_mean_mul_pow_rsqrt_12)
        .other          triton_red_fused__to_copy_add_mean_mul_pow_rsqrt_12,@"STO_CUDA_ENTRY STV_DEFAULT"
triton_red_fused__to_copy_add_mean_mul_pow_rsqrt_12:
.text.triton_red_fused__to_copy_add_mean_mul_pow_rsqrt_12:
[----:B------:R-:W-:Y:S02]  /*0000*/  MOV R1, c[0x0][0x28] ;  /* 0x00000a0000017a02 */ /* 0x000fe40000000f00 */
[----:B------:R-:W0:Y:S01]  /*0010*/  S2R R0, SR_TID.X ;  /* 0x0000000000007919 */ /* 0x000e220000002100 */
[----:B------:R-:W1:Y:S01]  /*0020*/  S2UR UR4, SR_CTAID.X ;  /* 0x00000000000479c3 */ /* 0x000e620000002500 */
[----:B------:R-:W-:Y:S01]  /*0030*/  IMAD.MOV.U32 R27, RZ, RZ, RZ ;  /* 0x000000ffff1b7224 */ /* 0x000fe200078e00ff */
[----:B------:R-:W-:Y:S01]  /*0040*/  CS2R R28, SRZ ;  /* 0x00000000001c7805 */ /* 0x000fe2000001ff00 */
[----:B------:R-:W-:Y:S01]  /*0050*/  IMAD.MOV.U32 R26, RZ, RZ, -0x40 ;  /* 0xffffffc0ff1a7424 */ /* 0x000fe200078e00ff */
[----:B------:R-:W-:Y:S01]  /*0060*/  CS2R R6, SRZ ;  /* 0x0000000000067805 */ /* 0x000fe2000001ff00 */
[----:B------:R-:W-:Y:S01]  /*0070*/  CS2R R4, SRZ ;  /* 0x0000000000047805 */ /* 0x000fe2000001ff00 */
[----:B0-----:R-:W-:Y:S01]  /*0080*/  SHF.R.U32.HI R2, RZ, 0x3, R0 ;  /* 0x00000003ff027819 */ /* 0x001fe20000011600 */
[----:B-1----:R-:W-:Y:S01]  /*0090*/  USHF.L.U32 UR4, UR4, 0x6, URZ ;  /* 0x0000000604047899 */ /* 0x002fe2000800063f */
[----:B------:R-:W-:Y:S02]  /*00a0*/  SHF.L.U32 R3, R0, 0x3, RZ ;  /* 0x0000000300037819 */ /* 0x000fe400000006ff */
[----:B------:R-:W-:-:S02]  /*00b0*/  SGXT.U32 R2, R2, 0x6 ;  /* 0x000000060202781a */ /* 0x000fc40000000000 */
[----:B------:R-:W-:Y:S02]  /*00c0*/  LOP3.LUT R3, R3, 0x38, RZ, 0xc0, !PT ;  /* 0x0000003803037812 */ /* 0x000fe400078ec0ff */
[----:B------:R-:W-:Y:S01]  /*00d0*/  LOP3.LUT R2, R2, UR4, RZ, 0xfc, !PT ;  /* 0x0000000402027c12 */ /* 0x000fe2000f8efcff */
[----:B------:R-:W-:-:S03]  /*00e0*/  ULDC.64 UR4, c[0x0][0x118] ;  /* 0x0000460000047ab9 */ /* 0x000fc60000000a00 */
[C---:B------:R-:W-:Y:S02]  /*00f0*/  ISETP.GE.AND P1, PT, R2.reuse, 0x200, PT ;  /* 0x000002000200780c */ /* 0x040fe40003f26270 */
[----:B------:R-:W-:Y:S02]  /*0100*/  LEA R3, R2, R3, 0xc ;  /* 0x0000000302037211 */ /* 0x000fe400078e60ff */
[----:B------:R-:W-:Y:S02]  /*0110*/  MOV R2, RZ ;  /* 0x000000ff00027202 */ /* 0x000fe40000000f00 */
.L_x_0:
[----:B------:R-:W-:Y:S01]  /*0120*/  IADD3 R26, R26, 0x40, RZ ;  /* 0x000000401a1a7810 */ /* 0x000fe20007ffe0ff */
[----:B0-----:R-:W-:Y:S01]  /*0130*/  CS2R R8, SRZ ;  /* 0x0000000000087805 */ /* 0x001fe2000001ff00 */
[----:B------:R-:W-:Y:S01]  /*0140*/  MOV R35, 0x2 ;  /* 0x0000000200237802 */ /* 0x000fe20000000f00 */
[----:B------:R-:W-:Y:S01]  /*0150*/  CS2R R10, SRZ ;  /* 0x00000000000a7805 */ /* 0x000fe2000001ff00 */
[----:B------:R-:W-:Y:S01]  /*0160*/  LOP3.LUT R34, R3, R26, RZ, 0xfc, !PT ;  /* 0x0000001a03227212 */ /* 0x000fe200078efcff */
[----:B------:R-:W-:Y:S01]  /*0170*/  CS2R R12, SRZ ;  /* 0x00000000000c7805 */ /* 0x000fe2000001ff00 */
[----:B------:R-:W-:-:S03]  /*0180*/  CS2R R14, SRZ ;  /* 0x00000000000e7805 */ /* 0x000fc6000001ff00 */
[----:B------:R-:W-:-:S04]  /*0190*/  IMAD.WIDE R30, R34, R35, c[0x0][0x168] ;  /* 0x00005a00221e7625 */ /* 0x000fc800078e0223 */
[CC--:B------:R-:W-:Y:S01]  /*01a0*/  IMAD.WIDE R24, R34.reuse, R35.reuse, c[0x0][0x160] ;  /* 0x0000580022187625 */ /* 0x0c0fe200078e0223 */
[----:B------:R0:W2:Y:S04]  /*01b0*/  @!P1 LDG.E.EF.128 R8, [R30.64] ;  /* 0x000000041e089981 */ /* 0x0000a8000c0e1d00 */
[----:B------:R-:W3:Y:S01]  /*01c0*/  @!P1 LDG.E.EF.128 R12, [R24.64] ;  /* 0x00000004180c9981 */ /* 0x000ee2000c0e1d00 */
[----:B------:R-:W-:Y:S01]  /*01d0*/  CS2R R16, SRZ ;  /* 0x0000000000107805 */ /* 0x000fe2000001ff00 */
[----:B------:R-:W-:Y:S01]  /*01e0*/  CS2R R18, SRZ ;  /* 0x0000000000127805 */ /* 0x000fe2000001ff00 */
[----:B------:R-:W-:-:S05]  /*01f0*/  IMAD.WIDE R32, R34, R35, c[0x0][0x170] ;  /* 0x00005c0022207625 */ /* 0x000fca00078e0223 */
[----:B------:R1:W4:Y:S01]  /*0200*/  @!P1 LDG.E.EF.128 R16, [R32.64] ;  /* 0x0000000420109981 */ /* 0x000322000c0e1d00 */
[----:B------:R-:W-:Y:S01]  /*0210*/  CS2R R20, SRZ ;  /* 0x0000000000147805 */ /* 0x000fe2000001ff00 */
[----:B------:R-:W-:Y:S01]  /*0220*/  CS2R R22, SRZ ;  /* 0x0000000000167805 */ /* 0x000fe2000001ff00 */
[----:B0-----:R-:W-:-:S05]  /*0230*/  IMAD.WIDE R30, R34, R35, c[0x0][0x178] ;  /* 0x00005e00221e7625 */ /* 0x001fca00078e0223 */
[----:B------:R0:W5:Y:S01]  /*0240*/  @!P1 LDG.E.EF.128 R20, [R30.64] ;  /* 0x000000041e149981 */ /* 0x000162000c0e1d00 */
[C---:B--2---:R-:W-:Y:S01]  /*0250*/  PRMT R37, R11.reuse, 0x7632, R37 ;  /* 0x000076320b257816 */ /* 0x044fe20000000025 */
[----:B0-----:R-:W-:Y:S01]  /*0260*/  IMAD.U32 R31, R11, 0x10000, RZ ;  /* 0x000100000b1f7824 */ /* 0x001fe200078e00ff */
[----:B---3--:R-:W-:Y:S02]  /*0270*/  PRMT R11, R15, 0x7632, R11 ;  /* 0x000076320f0b7816 */ /* 0x008fe4000000000b */
[----:B-1----:R-:W-:Y:S02]  /*0280*/  SHF.L.U32 R32, R37, 0x10, RZ ;  /* 0x0000001025207819 */ /* 0x002fe400000006ff */
[----:B------:R-:W-:Y:S01]  /*0290*/  SHF.L.U32 R36, R15, 0x10, RZ ;  /* 0x000000100f247819 */ /* 0x000fe200000006ff */
[----:B------:R-:W-:Y:S01]  /*02a0*/  IMAD.U32 R11, R11, 0x10000, RZ ;  /* 0x000100000b0b7824 */ /* 0x000fe200078e00ff */
[C---:B------:R-:W-:Y:S02]  /*02b0*/  SHF.L.U32 R33, R14.reuse, 0x10, RZ ;  /* 0x000000100e217819 */ /* 0x040fe400000006ff */
[----:B------:R-:W-:Y:S01]  /*02c0*/  PRMT R30, R14, 0x7632, R30 ;  /* 0x000076320e1e7816 */ /* 0x000fe2000000001e */
[----:B------:R-:W-:Y:S01]  /*02d0*/  FADD R11, R11, R32 ;  /* 0x000000200b0b7221 */ /* 0x000fe20000000000 */
[----:B------:R-:W-:Y:S01]  /*02e0*/  SHF.L.U32 R32, R10, 0x10, RZ ;  /* 0x000000100a207819 */ /* 0x000fe200000006ff */
[----:B------:R-:W-:Y:S01]  /*02f0*/  FADD R36, R36, R31 ;  /* 0x0000001f24247221 */ /* 0x000fe20000000000 */
[C---:B------:R-:W-:Y:S01]  /*0300*/  PRMT R15, R9.reuse, 0x7632, R15 ;  /* 0x00007632090f7816 */ /* 0x040fe2000000000f */
[----:B------:R-:W-:Y:S01]  /*0310*/  IMAD.U32 R9, R9, 0x10000, RZ ;  /* 0x0001000009097824 */ /* 0x000fe200078e00ff */
[----:B------:R-:W-:Y:S01]  /*0320*/  SHF.L.U32 R14, R13, 0x10, RZ ;  /* 0x000000100d0e7819 */ /* 0x000fe200000006ff */
[----:B------:R-:W-:Y:S01]  /*0330*/  FADD R33, R33, R32 ;  /* 0x0000002021217221 */ /* 0x000fe20000000000 */
[----:B------:R-:W-:Y:S01]  /*0340*/  PRMT R31, R10, 0x7632, R31 ;  /* 0x000076320a1f7816 */ /* 0x000fe2000000001f */
[----:B------:R-:W-:Y:S01]  /*0350*/  IMAD.U32 R15, R15, 0x10000, RZ ;  /* 0x000100000f0f7824 */ /* 0x000fe200078e00ff */
[----:B------:R-:W-:Y:S01]  /*0360*/  SHF.L.U32 R32, R12, 0x10, RZ ;  /* 0x000000100c207819 */ /* 0x000fe200000006ff */
[----:B------:R-:W-:Y:S01]  /*0370*/  FADD R14, R14, R9 ;  /* 0x000000090e0e7221 */ /* 0x000fe20000000000 */
[----:B------:R-:W-:Y:S01]  /*0380*/  IMAD.U32 R9, R8, 0x10000, RZ ;  /* 0x0001000008097824 */ /* 0x000fe200078e00ff */
[----:B------:R-:W-:-:S02]  /*0390*/  PRMT R10, R13, 0x7632, R10 ;  /* 0x000076320d0a7816 */ /* 0x000fc4000000000a */
[----:B------:R-:W-:Y:S01]  /*03a0*/  SHF.L.U32 R31, R31, 0x10, RZ ;  /* 0x000000101f1f7819 */ /* 0x000fe200000006ff */
[----:B------:R-:W-:Y:S01]  /*03b0*/  FADD R32, R32, R9 ;  /* 0x0000000920207221 */ /* 0x000fe20000000000 */
[----:B------:R-:W-:Y:S02]  /*03c0*/  SHF.L.U32 R30, R30, 0x10, RZ ;  /* 0x000000101e1e7819 */ /* 0x000fe400000006ff */
[C---:B----4-:R-:W-:Y:S02]  /*03d0*/  SHF.L.U32 R13, R19.reuse, 0x10, RZ ;  /* 0x00000010130d7819 */ /* 0x050fe400000006ff */
[----:B------:R-:W-:Y:S01]  /*03e0*/  PRMT R8, R8, 0x7632, R8 ;  /* 0x0000763208087816 */ /* 0x000fe20000000008 */
[----:B------:R-:W-:Y:S01]  /*03f0*/  FADD R31, R30, R31 ;  /* 0x0000001f1e1f7221 */ /* 0x000fe20000000000 */
[----:B------:R-:W-:Y:S01]  /*0400*/  PRMT R9, R19, 0x7632, R9 ;  /* 0x0000763213097816 */ /* 0x000fe20000000009 */
[----:B------:R-:W-:Y:S01]  /*0410*/  FADD R30, R13, R36 ;  /* 0x000000240d1e7221 */ /* 0x000fe20000000000 */
[----:B------:R-:W-:Y:S01]  /*0420*/  PRMT R12, R12, 0x7632, R12 ;  /* 0x000076320c0c7816 */ /* 0x000fe2000000000c */
[----:B------:R-:W-:Y:S01]  /*0430*/  IMAD.U32 R19, R8, 0x10000, RZ ;  /* 0x0001000008137824 */ /* 0x000fe200078e00ff */
[----:B------:R-:W-:Y:S01]  /*0440*/  SHF.L.U32 R10, R10, 0x10, RZ ;  /* 0x000000100a0a7819 */ /* 0x000fe200000006ff */
[----:B------:R-:W-:Y:S01]  /*0450*/  IMAD.U32 R8, R18, 0x10000, RZ ;  /* 0x0001000012087824 */ /* 0x000fe200078e00ff */
[----:B------:R-:W-:-:S02]  /*0460*/  SHF.L.U32 R36, R9, 0x10, RZ ;  /* 0x0000001009247819 */ /* 0x000fc400000006ff */
[----:B------:R-:W-:Y:S01]  /*0470*/  SHF.L.U32 R12, R12, 0x10, RZ ;  /* 0x000000100c0c7819 */ /* 0x000fe200000006ff */
[----:B------:R-:W-:Y:S01]  /*0480*/  FADD R15, R10, R15 ;  /* 0x0000000f0a0f7221 */ /* 0x000fe20000000000 */
[----:B------:R-:W-:Y:S01]  /*0490*/  FADD R33, R8, R33 ;  /* 0x0000002108217221 */ /* 0x000fe20000000000 */
[----:B------:R-:W-:Y:S01]  /*04a0*/  FADD R36, R36, R11 ;  /* 0x0000000b24247221 */ /* 0x000fe20000000000 */
[----:B------:R-:W-:Y:S01]  /*04b0*/  CS2R R8, SRZ ;  /* 0x0000000000087805 */ /* 0x000fe2000001ff00 */
[----:B------:R-:W-:Y:S01]  /*04c0*/  FADD R19, R12, R19 ;  /* 0x000000130c137221 */ /* 0x000fe20000000000 */
[----:B------:R-:W-:Y:S01]  /*04d0*/  CS2R R10, SRZ ;  /* 0x00000000000a7805 */ /* 0x000fe2000001ff00 */
[----:B------:R-:W-:-:S05]  /*04e0*/  IMAD.WIDE R12, R34, R35, c[0x0][0x180] ;  /* 0x00006000220c7625 */ /* 0x000fca00078e0223 */
[----:B------:R5:W2:Y:S01]  /*04f0*/  @!P1 LDG.E.EF.128 R8, [R12.64] ;  /* 0x000000040c089981 */ /* 0x000aa2000c0e1d00 */
[C---:B------:R-:W-:Y:S02]  /*0500*/  SHF.L.U32 R35, R17.reuse, 0x10, RZ ;  /* 0x0000001011237819 */ /* 0x040fe400000006ff */
[----:B------:R-:W-:Y:S02]  /*0510*/  PRMT R18, R18, 0x7632, R18 ;  /* 0x0000763212127816 */ /* 0x000fe40000000012 */
[----:B------:R-:W-:Y:S01]  /*0520*/  PRMT R17, R17, 0x7632, R17 ;  /* 0x0000763211117816 */ /* 0x000fe20000000011 */
[----:B------:R-:W-:Y:S01]  /*0530*/  FADD R14, R35, R14 ;  /* 0x0000000e230e7221 */ /* 0x000fe20000000000 */
[----:B------:R-:W-:Y:S01]  /*0540*/  SHF.L.U32 R18, R18, 0x10, RZ ;  /* 0x0000001012127819 */ /* 0x000fe200000006ff */
[C---:B------:R-:W-:Y:S01]  /*0550*/  IMAD.U32 R35, R16.reuse, 0x10000, RZ ;  /* 0x0001000010237824 */ /* 0x040fe200078e00ff */
[----:B------:R-:W-:Y:S01]  /*0560*/  PRMT R16, R16, 0x7632, R16 ;  /* 0x0000763210107816 */ /* 0x000fe20000000010 */
[----:B-----5:R-:W-:Y:S01]  /*0570*/  IMAD.U32 R12, R22, 0x10000, RZ ;  /* 0x00010000160c7824 */ /* 0x020fe200078e00ff */
[----:B------:R-:W-:Y:S01]  /*0580*/  SHF.L.U32 R13, R21, 0x10, RZ ;  /* 0x00000010150d7819 */ /* 0x000fe200000006ff */
[----:B------:R-:W-:Y:S01]  /*0590*/  FADD R31, R18, R31 ;  /* 0x0000001f121f7221 */ /* 0x000fe20000000000 */
[----:B------:R-:W-:Y:S01]  /*05a0*/  SHF.L.U32 R16, R16, 0x10, RZ ;  /* 0x0000001010107819 */ /* 0x000fe200000006ff */
[----:B------:R-:W-:Y:S01]  /*05b0*/  FADD R33, R12, R33 ;  /* 0x000000210c217221 */ /* 0x000fe20000000000 */
[----:B------:R-:W-:Y:S01]  /*05c0*/  SHF.L.U32 R18, R17, 0x10, RZ ;  /* 0x0000001011127819 */ /* 0x000fe200000006ff */
[----:B------:R-:W-:Y:S01]  /*05d0*/  FADD R12, R13, R14 ;  /* 0x0000000e0d0c7221 */ /* 0x000fe20000000000 */
[----:B------:R-:W-:Y:S01]  /*05e0*/  PRMT R21, R21, 0x7632, R21 ;  /* 0x0000763215157816 */ /* 0x000fe20000000015 */
[----:B------:R-:W-:Y:S01]  /*05f0*/  FADD R19, R16, R19 ;  /* 0x0000001310137221 */ /* 0x000fe20000000000 */
[----:B------:R-:W-:Y:S01]  /*0600*/  PRMT R13, R20, 0x7632, R13 ;  /* 0x00007632140d7816 */ /* 0x000fe2000000000d */
[----:B------:R-:W-:Y:S01]  /*0610*/  FADD R32, R35, R32 ;  /* 0x0000002023207221 */ /* 0x000fe20000000000 */
[----:B------:R-:W-:Y:S01]  /*0620*/  FADD R15, R18, R15 ;  /* 0x0000000f120f7221 */ /* 0x000fe20000000000 */
[----:B------:R-:W-:Y:S01]  /*0630*/  IMAD.U32 R14, R21, 0x10000, RZ ;  /* 0x00010000150e7824 */ /* 0x000fe200078e00ff */
[----:B------:R-:W-:Y:S01]  /*0640*/  SHF.L.U32 R16, R13, 0x10, RZ ;  /* 0x000000100d107819 */ /* 0x000fe200000006ff */
[----:B------:R-:W-:Y:S01]  /*0650*/  IMAD.U32 R17, R20, 0x10000, RZ ;  /* 0x0001000014117824 */ /* 0x000fe200078e00ff */
[C---:B------:R-:W-:Y:S01]  /*0660*/  SHF.L.U32 R35, R23.reuse, 0x10, RZ ;  /* 0x0000001017237819 */ /* 0x040fe200000006ff */
[----:B------:R-:W-:Y:S01]  /*0670*/  FADD R15, R14, R15 ;  /* 0x0000000f0e0f7221 */ /* 0x000fe20000000000 */
[----:B------:R-:W-:Y:S01]  /*0680*/  PRMT R23, R23, 0x7632, R23 ;  /* 0x0000763217177816 */ /* 0x000fe20000000017 */
[----:B------:R-:W-:Y:S01]  /*0690*/  FADD R32, R17, R32 ;  /* 0x0000002011207221 */ /* 0x000fe20000000000 */
[----:B------:R-:W-:Y:S01]  /*06a0*/  PRMT R22, R22, 0x7632, R22 ;  /* 0x0000763216167816 */ /* 0x000fe20000000016 */
[----:B------:R-:W-:Y:S01]  /*06b0*/  FADD R19, R16, R19 ;  /* 0x0000001310137221 */ /* 0x000fe20000000000 */
[----:B------:R-:W-:Y:S01]  /*06c0*/  SHF.L.U32 R23, R23, 0x10, RZ ;  /* 0x0000001017177819 */ /* 0x000fe200000006ff */
[----:B------:R-:W-:Y:S01]  /*06d0*/  FADD R30, R35, R30 ;  /* 0x0000001e231e7221 */ /* 0x000fe20000000000 */
[----:B------:R-:W-:-:S02]  /*06e0*/  SHF.L.U32 R22, R22, 0x10, RZ ;  /* 0x0000001016167819 */ /* 0x000fc400000006ff */
[----:B------:R-:W-:Y:S01]  /*06f0*/  ISETP.GE.U32.AND P0, PT, R26, 0xfc0, PT ;  /* 0x00000fc01a00780c */ /* 0x000fe20003f06070 */
[----:B------:R-:W-:Y:S02]  /*0700*/  FADD R36, R23, R36 ;  /* 0x0000002417247221 */ /* 0x000fe40000000000 */
[----:B------:R-:W-:Y:S01]  /*0710*/  FADD R31, R22, R31 ;  /* 0x0000001f161f7221 */ /* 0x000fe20000000000 */
[C---:B--2---:R-:W-:Y:S02]  /*0720*/  PRMT R14, R8.reuse, 0x7632, R14 ;  /* 0x00007632080e7816 */ /* 0x044fe4000000000e */
[----:B------:R-:W-:Y:S02]  /*0730*/  SHF.L.U32 R13, R8, 0x10, RZ ;  /* 0x00000010080d7819 */ /* 0x000fe400000006ff */
[C---:B------:R-:W-:Y:S01]  /*0740*/  PRMT R8, R9.reuse, 0x7632, R8 ;  /* 0x0000763209087816 */ /* 0x040fe20000000008 */
[----:B------:R-:W-:Y:S01]  /*0750*/  IMAD.U32 R9, R9, 0x10000, RZ ;  /* 0x0001000009097824 */ /* 0x000fe200078e00ff */
[----:B------:R-:W-:Y:S01]  /*0760*/  PRMT R16, R10, 0x7632, R16 ;  /* 0x000076320a107816 */ /* 0x000fe20000000010 */
[----:B------:R-:W-:Y:S01]  /*0770*/  IMAD.U32 R14, R14, 0x10000, RZ ;  /* 0x000100000e0e7824 */ /* 0x000fe200078e00ff */
[----:B------:R-:W-:Y:S01]  /*0780*/  PRMT R17, R11, 0x7632, R17 ;  /* 0x000076320b117816 */ /* 0x000fe20000000011 */
[----:B------:R-:W-:Y:S01]  /*0790*/  FADD R32, R13, R32 ;  /* 0x000000200d207221 */ /* 0x000fe20000000000 */
[----:B------:R-:W-:Y:S01]  /*07a0*/  SHF.L.U32 R10, R10, 0x10, RZ ;  /* 0x000000100a0a7819 */ /* 0x000fe200000006ff */
[----:B------:R-:W-:Y:S01]  /*07b0*/  FADD R13, R9, R12 ;  /* 0x0000000c090d7221 */ /* 0x000fe20000000000 */
[----:B------:R-:W-:Y:S01]  /*07c0*/  SHF.L.U32 R11, R11, 0x10, RZ ;  /* 0x000000100b0b7819 */ /* 0x000fe200000006ff */
[----:B------:R-:W-:Y:S01]  /*07d0*/  IMAD.U32 R17, R17, 0x10000, RZ ;  /* 0x0001000011117824 */ /* 0x000fe200078e00ff */
[----:B------:R-:W-:Y:S01]  /*07e0*/  SHF.L.U32 R8, R8, 0x10, RZ ;  /* 0x0000001008087819 */ /* 0x000fe200000006ff */
[----:B------:R-:W-:Y:S01]  /*07f0*/  FADD R19, R14, R19 ;  /* 0x000000130e137221 */ /* 0x000fe20000000000 */
[----:B------:R-:W-:Y:S01]  /*0800*/  SHF.L.U32 R16, R16, 0x10, RZ ;  /* 0x0000001010107819 */ /* 0x000fe200000006ff */
[----:B------:R-:W-:Y:S01]  /*0810*/  FADD R12, R10, R33 ;  /* 0x000000210a0c7221 */ /* 0x000fe20000000000 */
[----:B------:R-:W-:Y:S01]  /*0820*/  FADD R21, R11, R30 ;  /* 0x0000001e0b157221 */ /* 0x000fe20000000000 */
[----:B------:R-:W-:Y:S01]  /*0830*/  FADD R14, R8, R15 ;  /* 0x0000000f080e7221 */ /* 0x000fe20000000000 */
[----:B------:R-:W-:Y:S01]  /*0840*/  FADD R17, R17, R36 ;  /* 0x0000002411117221 */ /* 0x000fe20000000000 */
[----:B------:R-:W-:Y:S01]  /*0850*/  FADD R16, R16, R31 ;  /* 0x0000001f10107221 */ /* 0x000fe20000000000 */
[-C--:B------:R-:W-:Y:S01]  /*0860*/  F2FP.BF16.PACK_AB R8, R19, R32.reuse ;  /* 0x000000201308723e */ /* 0x080fe200000010ff */
[----:B------:R-:W-:Y:S01]  /*0870*/  @!P1 FFMA R27, R32, R32, R27 ;  /* 0x00000020201b9223 */ /* 0x000fe2000000001b */
[-C--:B------:R-:W-:Y:S01]  /*0880*/  F2FP.BF16.PACK_AB R9, R14, R13.reuse ;  /* 0x0000000d0e09723e */ /* 0x080fe200000010ff */
[----:B------:R-:W-:Y:S01]  /*0890*/  @!P1 FFMA R2, R13, R13, R2 ;  /* 0x0000000d0d029223 */ /* 0x000fe20000000002 */
[-C--:B------:R-:W-:Y:S01]  /*08a0*/  F2FP.BF16.PACK_AB R10, R16, R12.reuse ;  /* 0x0000000c100a723e */ /* 0x080fe200000010ff */
[----:B------:R-:W-:Y:S01]  /*08b0*/  @!P1 FFMA R29, R12, R12, R29 ;  /* 0x0000000c0c1d9223 */ /* 0x000fe2000000001d */
[-C--:B------:R-:W-:Y:S01]  /*08c0*/  F2FP.BF16.PACK_AB R11, R17, R21.reuse ;  /* 0x00000015110b723e */ /* 0x080fe200000010ff */
[----:B------:R-:W-:Y:S01]  /*08d0*/  @!P1 FFMA R4, R21, R21, R4 ;  /* 0x0000001515049223 */ /* 0x000fe20000000004 */
[----:B------:R-:W-:Y:S01]  /*08e0*/  @!P1 FFMA R28, R19, R19, R28 ;  /* 0x00000013131c9223 */ /* 0x000fe2000000001c */
[----:B------:R-:W-:Y:S01]  /*08f0*/  @!P1 FFMA R7, R14, R14, R7 ;  /* 0x0000000e0e079223 */ /* 0x000fe20000000007 */
[----:B------:R-:W-:Y:S01]  /*0900*/  @!P1 FFMA R5, R16, R16, R5 ;  /* 0x0000001010059223 */ /* 0x000fe20000000005 */
[----:B------:R0:W-:Y:S01]  /*0910*/  @!P1 STG.E.128 [R24.64], R8 ;  /* 0x0000000818009986 */ /* 0x0001e2000c101d04 */
[----:B------:R-:W-:Y:S01]  /*0920*/  @!P1 FFMA R6, R17, R17, R6 ;  /* 0x0000001111069223 */ /* 0x000fe20000000006 */
[----:B------:R-:W-:Y:S05]  /*0930*/  @!P0 BRA `(.L_x_0) ;  /* 0xfffff7e000008947 */ /* 0x000fea000383ffff */
[----:B------:R-:W-:Y:S01]  /*0940*/  FADD R27, R27, R28 ;  /* 0x0000001c1b1b7221 */ /* 0x000fe20000000000 */
[----:B0-----:R-:W-:-:S02]  /*0950*/  MOV R9, 0x39800000 ;  /* 0x3980000000097802 */ /* 0x001fc40000000f00 */
[----:B------:R-:W-:Y:S01]  /*0960*/  LOP3.LUT R12, R0, 0x7, RZ, 0xc0, !PT ;  /* 0x00000007000c7812 */ /* 0x000fe200078ec0ff */
[----:B------:R-:W-:Y:S01]  /*0970*/  FADD R2, R2, R27 ;  /* 0x0000001b02027221 */ /* 0x000fe20000000000 */
[----:B------:R-:W-:Y:S02]  /*0980*/  MOV R13, 0x10 ;  /* 0x00000010000d7802 */ /* 0x000fe40000000f00 */
[----:B------:R-:W-:Y:S01]  /*0990*/  MOV R14, 0xffffffff ;  /* 0xffffffff000e7802 */ /* 0x000fe20000000f00 */
[----:B------:R-:W-:Y:S02]  /*09a0*/  FADD R2, R7, R2 ;  /* 0x0000000207027221 */ /* 0x000fe40000000000 */
[----:B------:R-:W-:Y:S02]  /*09b0*/  IMAD.WIDE.U32 R12, R12, R13, c[0x0][0x188] ;  /* 0x000062000c0c7625 */ /* 0x000fe400078e000d */
[----:B------:R-:W-:-:S04]  /*09c0*/  FADD R2, R29, R2 ;  /* 0x000000021d027221 */ /* 0x000fc80000000000 */
[----:B------:R-:W-:-:S04]  /*09d0*/  FADD R5, R5, R2 ;  /* 0x0000000205057221 */ /* 0x000fc80000000000 */
[----:B------:R-:W-:-:S04]  /*09e0*/  FADD R5, R4, R5 ;  /* 0x0000000504057221 */ /* 0x000fc80000000000 */
[----:B------:R-:W-:-:S05]  /*09f0*/  FADD R5, R6, R5 ;  /* 0x0000000506057221 */ /* 0x000fca0000000000 */
[----:B------:R-:W0:Y:S02]  /*0a00*/  SHFL.BFLY PT, R2, R5, 0x4, 0x1f ;  /* 0x0c801f0005027f89 */ /* 0x000e2400000e0000 */
[----:B0-----:R-:W-:-:S05]  /*0a10*/  FADD R4, R5, R2 ;  /* 0x0000000205047221 */ /* 0x001fca0000000000 */
[----:B------:R-:W0:Y:S02]  /*0a20*/  SHFL.BFLY PT, R7, R4, 0x2, 0x1f ;  /* 0x0c401f0004077f89 */ /* 0x000e2400000e0000 */
[----:B0-----:R-:W-:-:S05]  /*0a30*/  FADD R7, R4, R7 ;  /* 0x0000000704077221 */ /* 0x001fca0000000000 */
[----:B------:R-:W0:Y:S02]  /*0a40*/  SHFL.BFLY PT, R2, R7, 0x1, 0x1f ;  /* 0x0c201f0007027f89 */ /* 0x000e2400000e0000 */
[----:B0-----:R-:W-:-:S04]  /*0a50*/  FADD R2, R7, R2 ;  /* 0x0000000207027221 */ /* 0x001fc80000000000 */
[----:B------:R-:W-:Y:S01]  /*0a60*/  FFMA R0, R2, R9, 9.9999999747524270788e-07 ;  /* 0x358637bd02007423 */ /* 0x000fe20000000009 */
[----:B------:R-:W-:Y:S01]  /*0a70*/  IMAD.MOV.U32 R2, RZ, RZ, R12 ;  /* 0x000000ffff027224 */ /* 0x000fe200078e000c */
[----:B------:R-:W-:-:S04]  /*0a80*/  MOV R12, 0xffffffc0 ;  /* 0xffffffc0000c7802 */ /* 0x000fc80000000f00 */
[----:B------:R-:W0:Y:S03]  /*0a90*/  MUFU.RSQ R0, R0 ;  /* 0x0000000000007308 */ /* 0x000e260000001400 */
.L_x_1:
[----:B------:R-:W-:Y:S01]  /*0aa0*/  IADD3 R12, P0, R12, 0x40, RZ ;  /* 0x000000400c0c7810 */ /* 0x000fe20007f1e0ff */
[----:B------:R-:W-:Y:S01]  /*0ab0*/  IMAD.MOV.U32 R15, RZ, RZ, 0x2 ;  /* 0x00000002ff0f7424 */ /* 0x000fe200078e00ff */
[----:B0-----:R-:W-:Y:S01]  /*0ac0*/  CS2R R4, SRZ ;  /* 0x0000000000047805 */ /* 0x001fe2000001ff00 */
[----:B------:R-:W-:Y:S01]  /*0ad0*/  CS2R R6, SRZ ;  /* 0x0000000000067805 */ /* 0x000fe2000001ff00 */
[----:B------:R-:W-:Y:S02]  /*0ae0*/  LOP3.LUT R16, R3, R12, RZ, 0xfc, !PT ;  /* 0x0000000c03107212 */ /* 0x000fe400078efcff */
[----:B------:R-:W-:-:S03]  /*0af0*/  MOV R8, R2 ;  /* 0x0000000200087202 */ /* 0x000fc60000000f00 */
[----:B------:R-:W-:Y:S01]  /*0b00*/  IMAD.WIDE R20, R16, R15, c[0x0][0x160] ;  /* 0x0000580010147625 */ /* 0x000fe200078e020f */
[----:B------:R-:W-:-:S04]  /*0b10*/  MOV R9, R13 ;  /* 0x0000000d00097202 */ /* 0x000fc80000000f00 */
[----:B------:R-:W2:Y:S04]  /*0b20*/  @!P1 LDG.E.EF.128 R4, [R20.64] ;  /* 0x0000000414049981 */ /* 0x000ea8000c0e1d00 */
[----:B------:R-:W3:Y:S01]  /*0b30*/  LDG.E.EL.128 R8, [R8.64] ;  /* 0x0000000408087981 */ /* 0x000ee2000c2e1d00 */
[----:B------:R-:W-:Y:S02]  /*0b40*/  IADD3.X R14, RZ, R14, RZ, P0, !PT ;  /* 0x0000000eff0e7210 */ /* 0x000fe400007fe4ff */
[----:B------:R-:W-:Y:S02]  /*0b50*/  ISETP.GE.U32.AND P0, PT, R12, 0xfc0, PT ;  /* 0x00000fc00c00780c */ /* 0x000fe40003f06070 */
[----:B------:R-:W-:Y:S02]  /*0b60*/  IADD3 R2, P2, R2, 0x80, RZ ;  /* 0x0000008002027810 */ /* 0x000fe40007f5e0ff */
[----:B------:R-:W-:-:S02]  /*0b70*/  ISETP.GE.U32.AND.EX P0, PT, R14, RZ, PT, P0 ;  /* 0x000000ff0e00720c */ /* 0x000fc40003f06100 */
[----:B------:R-:W-:Y:S01]  /*0b80*/  IADD3.X R13, RZ, R13, RZ, P2, !PT ;  /* 0x0000000dff0d7210 */ /* 0x000fe200017fe4ff */
[C---:B--2---:R-:W-:Y:S01]  /*0b90*/  IMAD.U32 R23, R4.reuse, 0x10000, RZ ;  /* 0x0001000004177824 */ /* 0x044fe200078e00ff */
[----:B------:R-:W-:Y:S01]  /*0ba0*/  PRMT R18, R4, 0x7632, R18 ;  /* 0x0000763204127816 */ /* 0x000fe20000000012 */
[----:B------:R-:W-:Y:S01]  /*0bb0*/  IMAD.U32 R29, R7, 0x10000, RZ ;  /* 0x00010000071d7824 */ /* 0x000fe200078e00ff */
[----:B------:R-:W-:Y:S01]  /*0bc0*/  PRMT R4, R6, 0x7632, R4 ;  /* 0x0000763206047816 */ /* 0x000fe20000000004 */
[----:B0-----:R-:W-:Y:S01]  /*0bd0*/  FMUL R23, R0, R23 ;  /* 0x0000001700177220 */ /* 0x001fe20000400000 */
[----:B------:R-:W-:Y:S01]  /*0be0*/  SHF.L.U32 R27, R6, 0x10, RZ ;  /* 0x00000010061b7819 */ /* 0x000fe200000006ff */
[----:B------:R-:W-:Y:S01]  /*0bf0*/  FMUL R22, R0, R29 ;  /* 0x0000001d00167220 */ /* 0x000fe20000400000 */
[----:B---3--:R-:W-:Y:S02]  /*0c00*/  SHF.L.U32 R6, R8, 0x10, RZ ;  /* 0x0000001008067819 */ /* 0x008fe400000006ff */
[C---:B------:R-:W-:Y:S01]  /*0c10*/  PRMT R17, R5.reuse, 0x7632, R17 ;  /* 0x0000763205117816 */ /* 0x040fe20000000011 */
[----:B------:R-:W-:Y:S01]  /*0c20*/  FMUL R27, R0, R27 ;  /* 0x0000001b001b7220 */ /* 0x000fe20000400000 */
[----:B------:R-:W-:Y:S01]  /*0c30*/  SHF.L.U32 R25, R5, 0x10, RZ ;  /* 0x0000001005197819 */ /* 0x000fe200000006ff */
[----:B------:R-:W-:Y:S01]  /*0c40*/  FMUL R6, R6, R23 ;  /* 0x0000001706067220 */ /* 0x000fe20000400000 */
[----:B------:R-:W-:Y:S01]  /*0c50*/  PRMT R5, R7, 0x7632, R5 ;  /* 0x0000763207057816 */ /* 0x000fe20000000005 */
[----:B------:R-:W-:Y:S01]  /*0c60*/  IMAD.U32 R17, R17, 0x10000, RZ ;  /* 0x0001000011117824 */ /* 0x000fe200078e00ff */
[----:B------:R-:W-:Y:S01]  /*0c70*/  PRMT R19, R8, 0x7632, R19 ;  /* 0x0000763208137816 */ /* 0x000fe20000000013 */
[C---:B------:R-:W-:Y:S01]  /*0c80*/  FMUL R25, R0.reuse, R25 ;  /* 0x0000001900197220 */ /* 0x040fe20000400000 */
[C---:B------:R-:W-:Y:S01]  /*0c90*/  PRMT R20, R9.reuse, 0x7632, R20 ;  /* 0x0000763209147816 */ /* 0x040fe20000000014 */
[----:B------:R-:W-:Y:S01]  /*0ca0*/  FMUL R17, R0, R17 ;  /* 0x0000001100117220 */ /* 0x000fe20000400000 */
[----:B------:R-:W-:-:S02]  /*0cb0*/  SHF.L.U32 R8, R9, 0x10, RZ ;  /* 0x0000001009087819 */ /* 0x000fc400000006ff */
[C---:B------:R-:W-:Y:S01]  /*0cc0*/  PRMT R7, R11.reuse, 0x7632, R7 ;  /* 0x000076320b077816 */ /* 0x040fe20000000007 */
[----:B------:R-:W-:Y:S01]  /*0cd0*/  IMAD.U32 R20, R20, 0x10000, RZ ;  /* 0x0001000014147824 */ /* 0x000fe200078e00ff */
[----:B------:R-:W-:Y:S01]  /*0ce0*/  SHF.L.U32 R9, R11, 0x10, RZ ;  /* 0x000000100b097819 */ /* 0x000fe200000006ff */
[----:B------:R-:W-:Y:S01]  /*0cf0*/  FMUL R8, R8, R25 ;  /* 0x0000001908087220 */ /* 0x000fe20000400000 */
[----:B------:R-:W-:Y:S01]  /*0d00*/  SHF.L.U32 R11, R18, 0x10, RZ ;  /* 0x00000010120b7819 */ /* 0x000fe200000006ff */
[----:B------:R-:W-:Y:S01]  /*0d10*/  IMAD.U32 R7, R7, 0x10000, RZ ;  /* 0x0001000007077824 */ /* 0x000fe200078e00ff */
[----:B------:R-:W-:Y:S01]  /*0d20*/  PRMT R21, R10, 0x7632, R21 ;  /* 0x000076320a157816 */ /* 0x000fe20000000015 */
[----:B------:R-:W-:Y:S01]  /*0d30*/  FMUL R9, R9, R22 ;  /* 0x0000001609097220 */ /* 0x000fe20000400000 */
[----:B------:R-:W-:Y:S01]  /*0d40*/  SHF.L.U32 R23, R4, 0x10, RZ ;  /* 0x0000001004177819 */ /* 0x000fe200000006ff */
[----:B------:R-:W-:Y:S01]  /*0d50*/  FMUL R4, R0, R11 ;  /* 0x0000000b00047220 */ /* 0x000fe20000400000 */
[----:B------:R-:W-:Y:S01]  /*0d60*/  SHF.L.U32 R5, R5, 0x10, RZ ;  /* 0x0000001005057819 */ /* 0x000fe200000006ff */
[----:B------:R-:W-:Y:S01]  /*0d70*/  IMAD.U32 R10, R10, 0x10000, RZ ;  /* 0x000100000a0a7824 */ /* 0x000fe200078e00ff */
[----:B------:R-:W-:Y:S01]  /*0d80*/  SHF.L.U32 R19, R19, 0x10, RZ ;  /* 0x0000001013137819 */ /* 0x000fe200000006ff */
[C---:B------:R-:W-:Y:S01]  /*0d90*/  FMUL R18, R0.reuse, R23 ;  /* 0x0000001700127220 */ /* 0x040fe20000400000 */
[----:B------:R-:W-:Y:S01]  /*0da0*/  SHF.L.U32 R21, R21, 0x10, RZ ;  /* 0x0000001015157819 */ /* 0x000fe200000006ff */
[----:B------:R-:W-:Y:S01]  /*0db0*/  FMUL R22, R0, R5 ;  /* 0x0000000500167220 */ /* 0x000fe20000400000 */
[----:B------:R-:W-:Y:S01]  /*0dc0*/  FMUL R10, R10, R27 ;  /* 0x0000001b0a0a7220 */ /* 0x000fe20000400000 */
[----:B------:R-:W-:Y:S01]  /*0dd0*/  FMUL R19, R19, R4 ;  /* 0x0000000413137220 */ /* 0x000fe20000400000 */
[----:B------:R-:W-:Y:S01]  /*0de0*/  FMUL R5, R20, R17 ;  /* 0x0000001114057220 */ /* 0x000fe20000400000 */
[----:B------:R-:W-:Y:S01]  /*0df0*/  FMUL R21, R21, R18 ;  /* 0x0000001215157220 */ /* 0x000fe20000400000 */
[----:B------:R-:W-:Y:S01]  /*0e00*/  FMUL R22, R7, R22 ;  /* 0x0000001607167220 */ /* 0x000fe20000400000 */
[----:B------:R-:W-:Y:S01]  /*0e10*/  IMAD.WIDE R16, R16, R15, c[0x0][0x190] ;  /* 0x0000640010107625 */ /* 0x000fe200078e020f */
[----:B------:R-:W-:-:S02]  /*0e20*/  F2FP.BF16.PACK_AB R4, R19, R6 ;  /* 0x000000061304723e */ /* 0x000fc400000010ff */
[----:B------:R-:W-:Y:S02]  /*0e30*/  F2FP.BF16.PACK_AB R5, R5, R8 ;  /* 0x000000080505723e */ /* 0x000fe400000010ff */
[----:B------:R-:W-:Y:S02]  /*0e40*/  F2FP.BF16.PACK_AB R6, R21, R10 ;  /* 0x0000000a1506723e */ /* 0x000fe400000010ff */
[----:B------:R-:W-:-:S05]  /*0e50*/  F2FP.BF16.PACK_AB R7, R22, R9 ;  /* 0x000000091607723e */ /* 0x000fca00000010ff */
[----:B------:R0:W-:Y:S01]  /*0e60*/  @!P1 STG.E.128 [R16.64], R4 ;  /* 0x0000000410009986 */ /* 0x0001e2000c101d04 */
[----:B------:R-:W-:Y:S05]  /*0e70*/  @!P0 BRA `(.L_x_1) ;  /* 0xfffffc2000008947 */ /* 0x000fea000383ffff */
[----:B------:R-:W-:Y:S05]  /*0e80*/  EXIT ;  /* 0x000000000000794d */ /* 0x000fea0003800000 */
.L_x_2:
[----:B------:R-:W-:-:S00]  /*0e90*/  BRA `(.L_x_2) ;  /* 0xfffffff000007947 */ /* 0x000fc0000383ffff */
[----:B------:R-:W-:-:S00]  /*0ea0*/  NOP ;  /* 0x0000000000007918 */ /* 0x000fc00000000000 */
        /* <DEDUP_REMOVED lines=13> */
.L_x_3:


//--------------------- .nv.global.init           --------------------------
	.section	.nv.global.init,"aw",@progbits
.nv.global.init:
	.type		_$_str,@object
	.size		_$_str,(.L_0 - _$_str)
_$_str:
        /*0000*/ 	.byte	0x5f, 0x5f, 0x43, 0x55, 0x44, 0x41, 0x5f, 0x46, 0x54, 0x5a, 0x00
.L_0:
